//
// Generated by NVIDIA NVVM Compiler
//
// Compiler Build ID: CL-36424714
// Cuda compilation tools, release 13.0, V13.0.88
// Based on NVVM 20.0.0
//

.version 9.0
.target sm_100
.address_size 64

	// .globl	_Z7reduce0PiS_
// _ZZ7reduce0PiS_E5sdata has been demoted

.visible .entry _Z7reduce0PiS_(
	.param .u64 .ptr .align 1 _Z7reduce0PiS__param_0,
	.param .u64 .ptr .align 1 _Z7reduce0PiS__param_1
)
{
	.reg .pred 	%p<6>;
	.reg .b32 	%r<36>;
	.reg .b64 	%rd<11>;
	// demoted variable
	.shared .align 4 .b8 _ZZ7reduce0PiS_E5sdata[512];
	ld.param.u64 	%rd2, [_Z7reduce0PiS__param_0];
	ld.param.u64 	%rd1, [_Z7reduce0PiS__param_1];
	cvta.to.global.u64 	%rd3, %rd2;
	mov.u32 	%r1, %tid.x;
	mov.u32 	%r2, %ctaid.x;
	mov.u32 	%r35, %ntid.x;
	mul.lo.s32 	%r7, %r35, %r2;
	shl.b32 	%r8, %r7, 1;
	add.s32 	%r9, %r8, %r1;
	mul.wide.u32 	%rd4, %r9, 4;
	add.s64 	%rd5, %rd3, %rd4;
	ld.global.u32 	%r10, [%rd5];
	add.s32 	%r11, %r9, %r35;
	mul.wide.u32 	%rd6, %r11, 4;
	add.s64 	%rd7, %rd3, %rd6;
	ld.global.u32 	%r12, [%rd7];
	add.s32 	%r13, %r12, %r10;
	shl.b32 	%r14, %r1, 2;
	mov.u32 	%r15, _ZZ7reduce0PiS_E5sdata;
	add.s32 	%r4, %r15, %r14;
	st.shared.u32 	[%r4], %r13;
	bar.sync 	0;
	setp.lt.u32 	%p1, %r35, 66;
	@%p1 bra 	$L__BB0_4;
$L__BB0_1:
	shr.u32 	%r6, %r35, 1;
	setp.ge.u32 	%p2, %r1, %r6;
	@%p2 bra 	$L__BB0_3;
	shl.b32 	%r16, %r6, 2;
	add.s32 	%r17, %r4, %r16;
	ld.shared.u32 	%r18, [%r17];
	ld.shared.u32 	%r19, [%r4];
	add.s32 	%r20, %r19, %r18;
	st.shared.u32 	[%r4], %r20;
$L__BB0_3:
	bar.sync 	0;
	setp.gt.u32 	%p3, %r35, 131;
	mov.u32 	%r35, %r6;
	@%p3 bra 	$L__BB0_1;
$L__BB0_4:
	setp.gt.u32 	%p4, %r1, 31;
	@%p4 bra 	$L__BB0_7;
	ld.shared.u32 	%r21, [%r4+128];
	ld.shared.u32 	%r22, [%r4];
	add.s32 	%r23, %r22, %r21;
	ld.shared.u32 	%r24, [%r4+64];
	add.s32 	%r25, %r24, %r23;
	ld.shared.u32 	%r26, [%r4+32];
	add.s32 	%r27, %r26, %r25;
	ld.shared.u32 	%r28, [%r4+16];
	add.s32 	%r29, %r28, %r27;
	ld.shared.u32 	%r30, [%r4+8];
	add.s32 	%r31, %r30, %r29;
	ld.shared.u32 	%r32, [%r4+4];
	add.s32 	%r33, %r32, %r31;
	st.shared.u32 	[%r4], %r33;
	setp.ne.s32 	%p5, %r1, 0;
	@%p5 bra 	$L__BB0_7;
	ld.shared.u32 	%r34, [_ZZ7reduce0PiS_E5sdata];
	cvta.to.global.u64 	%rd8, %rd1;
	mul.wide.u32 	%rd9, %r2, 4;
	add.s64 	%rd10, %rd8, %rd9;
	st.global.u32 	[%rd10], %r34;
$L__BB0_7:
	ret;

}


// ===== COMPILED SASS (sm_100) =====

	.target	sm_100

	.elftype	@"ET_EXEC"


//--------------------- .note.nv.tkinfo           --------------------------
	.section	.note.nv.tkinfo,"",@"SHT_NOTE"
	.sectionflags	@"SHF_NOTE_NV_TKINFO"
	.tkinfo
        /*0018*/ 	.word	0x00000002
        /*0030*/ 	.string	""
        /*0030*/ 	.string	"ptxas"
        /*0030*/ 	.string	"Cuda compilation tools, release 13.0, V13.0.88"
        /*0030*/ 	.string	"Build cuda_13.0.r13.0/compiler.36424714_0"
        /*0030*/ 	.string	"-arch sm_100 -m 64 "



//--------------------- .note.nv.cuinfo           --------------------------
	.section	.note.nv.cuinfo,"",@"SHT_NOTE"
	.sectionflags	@"SHF_NOTE_NV_CUINFO"
        /*0018*/ 	.short	0x0002
        /*001a*/ 	.short	0x0064
        /*001c*/ 	.short	0x0082
	.zero		2


//--------------------- .nv.info                  --------------------------
	.section	.nv.info,"",@"SHT_CUDA_INFO"
	.align	4


	//----- nvinfo : EIATTR_REGCOUNT
	.align		4
        /*0000*/ 	.byte	0x04, 0x2f
        /*0002*/ 	.short	(.L_1 - .L_0)
	.align		4
.L_0:
        /*0004*/ 	.word	index@(_Z7reduce0PiS_)
        /*0008*/ 	.word	0x0000000d


	//----- nvinfo : EIATTR_FRAME_SIZE
	.align		4
.L_1:
        /*000c*/ 	.byte	0x04, 0x11
        /*000e*/ 	.short	(.L_3 - .L_2)
	.align		4
.L_2:
        /*0010*/ 	.word	index@(_Z7reduce0PiS_)
        /*0014*/ 	.word	0x00000000


	//----- nvinfo : EIATTR_MIN_STACK_SIZE
	.align		4
.L_3:
        /*0018*/ 	.byte	0x04, 0x12
        /*001a*/ 	.short	(.L_5 - .L_4)
	.align		4
.L_4:
        /*001c*/ 	.word	index@(_Z7reduce0PiS_)
        /*0020*/ 	.word	0x00000000
.L_5:


//--------------------- .nv.compat                --------------------------
	.section	.nv.compat,"",@"SHT_CUDA_COMPAT_INFO"
	.align	4
        /*0000*/ 	.byte	0x02, 0x09, 0x00, 0x00, 0x02, 0x02, 0x01, 0x00, 0x02, 0x05, 0x05, 0x00, 0x03, 0x07, 0x01, 0x01
        /*0010*/ 	.byte	0x02, 0x03, 0x00, 0x00, 0x02, 0x06, 0x01, 0x00, 0x04, 0x0b, 0x08, 0x00, 0x09, 0x00, 0x00, 0x00
        /*0020*/ 	.byte	0x00, 0x00, 0x00, 0x00


//--------------------- .nv.info._Z7reduce0PiS_   --------------------------
	.section	.nv.info._Z7reduce0PiS_,"",@"SHT_CUDA_INFO"
	.sectionflags	@""
	.align	4


	//----- nvinfo : EIATTR_CUDA_API_VERSION
	.align		4
        /*0000*/ 	.byte	0x04, 0x37
        /*0002*/ 	.short	(.L_7 - .L_6)
.L_6:
        /*0004*/ 	.word	0x00000082


	//----- nvinfo : EIATTR_KPARAM_INFO
	.align		4
.L_7:
        /*0008*/ 	.byte	0x04, 0x17
        /*000a*/ 	.short	(.L_9 - .L_8)
.L_8:
        /*000c*/ 	.word	0x00000000
        /*0010*/ 	.short	0x0001
        /*0012*/ 	.short	0x0008
        /*0014*/ 	.byte	0x00, 0xf5, 0x21, 0x00


	//----- nvinfo : EIATTR_KPARAM_INFO
	.align		4
.L_9:
        /*0018*/ 	.byte	0x04, 0x17
        /*001a*/ 	.short	(.L_11 - .L_10)
.L_10:
        /*001c*/ 	.word	0x00000000
        /*0020*/ 	.short	0x0000
        /*0022*/ 	.short	0x0000
        /*0024*/ 	.byte	0x00, 0xf5, 0x21, 0x00


	//----- nvinfo : EIATTR_SPARSE_MMA_MASK
	.align		4
.L_11:
        /*0028*/ 	.byte	0x03, 0x50
        /*002a*/ 	.short	0x0000


	//----- nvinfo : EIATTR_MAXREG_COUNT
	.align		4
        /*002c*/ 	.byte	0x03, 0x1b
        /*002e*/ 	.short	0x00ff


	//----- nvinfo : EIATTR_NUM_BARRIERS
	.align		4
        /*0030*/ 	.byte	0x02, 0x4c
        /*0032*/ 	.byte	0x01
	.zero		1


	//----- nvinfo : EIATTR_MERCURY_ISA_VERSION
	.align		4
        /*0034*/ 	.byte	0x03, 0x5f
        /*0036*/ 	.short	0x0101


	//----- nvinfo : EIATTR_VRC_CTA_INIT_COUNT
	.align		4
        /*0038*/ 	.byte	0x02, 0x4a
	.zero		1
	.zero		1


	//----- nvinfo : EIATTR_EXIT_INSTR_OFFSETS
	.align		4
        /*003c*/ 	.byte	0x04, 0x1c
        /*003e*/ 	.short	(.L_13 - .L_12)


	//   ....[0]....
.L_12:
        /*0040*/ 	.word	0x00000230


	//   ....[1]....
        /*0044*/ 	.word	0x00000300


	//   ....[2]....
        /*0048*/ 	.word	0x00000380


	//----- nvinfo : EIATTR_CBANK_PARAM_SIZE
	.align		4
.L_13:
        /*004c*/ 	.byte	0x03, 0x19
        /*004e*/ 	.short	0x0010


	//----- nvinfo : EIATTR_PARAM_CBANK
	.align		4
        /*0050*/ 	.byte	0x04, 0x0a
        /*0052*/ 	.short	(.L_15 - .L_14)
	.align		4
.L_14:
        /*0054*/ 	.word	index@(.nv.constant0._Z7reduce0PiS_)
        /*0058*/ 	.short	0x0380
        /*005a*/ 	.short	0x0010


	//----- nvinfo : EIATTR_SW_WAR
	.align		4
.L_15:
        /*005c*/ 	.byte	0x04, 0x36
        /*005e*/ 	.short	(.L_17 - .L_16)
.L_16:
        /*0060*/ 	.word	0x00000008
.L_17:


//--------------------- .nv.callgraph             --------------------------
	.section	.nv.callgraph,"",@"SHT_CUDA_CALLGRAPH"
	.align	4
	.sectionentsize	8
	.align		4
        /*0000*/ 	.word	0x00000000
	.align		4
        /*0004*/ 	.word	0xffffffff
	.align		4
        /*0008*/ 	.word	0x00000000
	.align		4
        /*000c*/ 	.word	0xfffffffe
	.align		4
        /*0010*/ 	.word	0x00000000
	.align		4
        /*0014*/ 	.word	0xfffffffd
	.align		4
        /*0018*/ 	.word	0x00000000
	.align		4
        /*001c*/ 	.word	0xfffffffc


//--------------------- .text._Z7reduce0PiS_      --------------------------
	.section	.text._Z7reduce0PiS_,"ax",@progbits
	.align	128
        .global         _Z7reduce0PiS_
        .type           _Z7reduce0PiS_,@function
        .size           _Z7reduce0PiS_,(.L_x_3 - _Z7reduce0PiS_)
        .other          _Z7reduce0PiS_,@"STO_CUDA_ENTRY STV_DEFAULT"
_Z7reduce0PiS_:
.text._Z7reduce0PiS_:
[----:B------:R-:W-:Y:S01]  /*0000*/  LDC R1, c[0x0][0x37c] ;  /* 0x0000df00ff017b82 */ /* 0x000fe20000000800 */
[----:B------:R-:W0:Y:S01]  /*0010*/  S2R R0, SR_CTAID.X ;  /* 0x0000000000007919 */ /* 0x000e220000002500 */
[----:B------:R-:W0:Y:S06]  /*0020*/  LDCU UR8, c[0x0][0x360] ;  /* 0x00006c00ff0877ac */ /* 0x000e2c0008000800 */
[----:B------:R-:W1:Y:S01]  /*0030*/  LDC.64 R6, c[0x0][0x380] ;  /* 0x0000e000ff067b82 */ /* 0x000e620000000a00 */
[----:B------:R-:W2:Y:S01]  /*0040*/  S2R R2, SR_TID.X ;  /* 0x0000000000027919 */ /* 0x000ea20000002100 */
[----:B------:R-:W3:Y:S01]  /*0050*/  LDCU.64 UR6, c[0x0][0x358] ;  /* 0x00006b00ff0677ac */ /* 0x000ee20008000a00 */
[----:B0-----:R-:W-:-:S04]  /*0060*/  IMAD R3, R0, UR8, RZ ;  /* 0x0000000800037c24 */ /* 0x001fc8000f8e02ff */
[----:B--2---:R-:W-:-:S04]  /*0070*/  IMAD R3, R3, 0x2, R2 ;  /* 0x0000000203037824 */ /* 0x004fc800078e0202 */
[C---:B------:R-:W-:Y:S02]  /*0080*/  VIADD R9, R3.reuse, UR8 ;  /* 0x0000000803097c36 */ /* 0x040fe40008000000 */
[----:B-1----:R-:W-:-:S04]  /*0090*/  IMAD.WIDE.U32 R4, R3, 0x4, R6 ;  /* 0x0000000403047825 */ /* 0x002fc800078e0006 */
[----:B------:R-:W-:Y:S02]  /*00a0*/  IMAD.WIDE.U32 R6, R9, 0x4, R6 ;  /* 0x0000000409067825 */ /* 0x000fe400078e0006 */
[----:B---3--:R-:W2:Y:S04]  /*00b0*/  LDG.E R4, desc[UR6][R4.64] ;  /* 0x0000000604047981 */ /* 0x008ea8000c1e1900 */
[----:B------:R-:W2:Y:S01]  /*00c0*/  LDG.E R7, desc[UR6][R6.64] ;  /* 0x0000000606077981 */ /* 0x000ea2000c1e1900 */
[----:B------:R-:W0:Y:S01]  /*00d0*/  S2UR UR5, SR_CgaCtaId ;  /* 0x00000000000579c3 */ /* 0x000e220000008800 */
[----:B------:R-:W-:Y:S01]  /*00e0*/  UMOV UR4, 0x400 ;  /* 0x0000040000047882 */ /* 0x000fe20000000000 */
[----:B------:R-:W-:Y:S01]  /*00f0*/  UISETP.GE.U32.AND UP0, UPT, UR8, 0x42, UPT ;  /* 0x000000420800788c */ /* 0x000fe2000bf06070 */
[----:B------:R-:W-:Y:S01]  /*0100*/  ISETP.GT.U32.AND P0, PT, R2, 0x1f, PT ;  /* 0x0000001f0200780c */ /* 0x000fe20003f04070 */
[----:B0-----:R-:W-:-:S06]  /*0110*/  ULEA UR4, UR5, UR4, 0x18 ;  /* 0x0000000405047291 */ /* 0x001fcc000f8ec0ff */
[----:B------:R-:W-:Y:S01]  /*0120*/  LEA R8, R2, UR4, 0x2 ;  /* 0x0000000402087c11 */ /* 0x000fe2000f8e10ff */
[----:B--2---:R-:W-:-:S05]  /*0130*/  IMAD.IADD R3, R4, 0x1, R7 ;  /* 0x0000000104037824 */ /* 0x004fca00078e0207 */
[----:B------:R0:W-:Y:S01]  /*0140*/  STS [R8], R3 ;  /* 0x0000000308007388 */ /* 0x0001e20000000800 */
[----:B------:R-:W-:Y:S06]  /*0150*/  BAR.SYNC.DEFER_BLOCKING 0x0 ;  /* 0x0000000000007b1d */ /* 0x000fec0000010000 */
[----:B------:R-:W-:Y:S05]  /*0160*/  BRA.U !UP0, `(.L_x_0) ;  /* 0x0000000108307547 */ /* 0x000fea000b800000 */
[----:B0-----:R-:W-:-:S07]  /*0170*/  MOV R3, UR8 ;  /* 0x0000000800037c02 */ /* 0x001fce0008000f00 */
.L_x_1:
[----:B------:R-:W-:-:S04]  /*0180*/  SHF.R.U32.HI R7, RZ, 0x1, R3 ;  /* 0x00000001ff077819 */ /* 0x000fc80000011603 */
[----:B------:R-:W-:-:S13]  /*0190*/  ISETP.GE.U32.AND P1, PT, R2, R7, PT ;  /* 0x000000070200720c */ /* 0x000fda0003f26070 */
[----:B------:R-:W-:Y:S01]  /*01a0*/  @!P1 IMAD R4, R7, 0x4, R8 ;  /* 0x0000000407049824 */ /* 0x000fe200078e0208 */
[----:B------:R-:W-:Y:S05]  /*01b0*/  @!P1 LDS R5, [R8] ;  /* 0x0000000008059984 */ /* 0x000fea0000000800 */
[----:B------:R-:W0:Y:S02]  /*01c0*/  @!P1 LDS R4, [R4] ;  /* 0x0000000004049984 */ /* 0x000e240000000800 */
[----:B0-----:R-:W-:-:S05]  /*01d0*/  @!P1 IMAD.IADD R5, R4, 0x1, R5 ;  /* 0x0000000104059824 */ /* 0x001fca00078e0205 */
[----:B------:R1:W-:Y:S01]  /*01e0*/  @!P1 STS [R8], R5 ;  /* 0x0000000508009388 */ /* 0x0003e20000000800 */
[----:B------:R-:W-:Y:S01]  /*01f0*/  BAR.SYNC.DEFER_BLOCKING 0x0 ;  /* 0x0000000000007b1d */ /* 0x000fe20000010000 */
[----:B------:R-:W-:Y:S02]  /*0200*/  ISETP.GT.U32.AND P1, PT, R3, 0x83, PT ;  /* 0x000000830300780c */ /* 0x000fe40003f24070 */
[----:B------:R-:W-:-:S11]  /*0210*/  MOV R3, R7 ;  /* 0x0000000700037202 */ /* 0x000fd60000000f00 */
[----:B-1----:R-:W-:Y:S05]  /*0220*/  @P1 BRA `(.L_x_1) ;  /* 0xfffffffc00d41947 */ /* 0x002fea000383ffff */
.L_x_0:
[----:B------:R-:W-:Y:S05]  /*0230*/  @P0 EXIT ;  /* 0x000000000000094d */ /* 0x000fea0003800000 */
[----:B0-----:R-:W-:Y:S01]  /*0240*/  LDS R3, [R8+0x80] ;  /* 0x0000800008037984 */ /* 0x001fe20000000800 */
[----:B------:R-:W-:-:S03]  /*0250*/  ISETP.NE.AND P0, PT, R2, RZ, PT ;  /* 0x000000ff0200720c */ /* 0x000fc60003f05270 */
[----:B------:R-:W-:Y:S04]  /*0260*/  LDS R4, [R8] ;  /* 0x0000000008047984 */ /* 0x000fe80000000800 */
[----:B------:R-:W0:Y:S04]  /*0270*/  LDS R5, [R8+0x40] ;  /* 0x0000400008057984 */ /* 0x000e280000000800 */
[----:B------:R-:W-:Y:S04]  /*0280*/  LDS R6, [R8+0x20] ;  /* 0x0000200008067984 */ /* 0x000fe80000000800 */
[----:B------:R-:W1:Y:S04]  /*0290*/  LDS R7, [R8+0x10] ;  /* 0x0000100008077984 */ /* 0x000e680000000800 */
[----:B------:R-:W-:Y:S04]  /*02a0*/  LDS R10, [R8+0x8] ;  /* 0x00000800080a7984 */ /* 0x000fe80000000800 */
[----:B------:R-:W2:Y:S01]  /*02b0*/  LDS R9, [R8+0x4] ;  /* 0x0000040008097984 */ /* 0x000ea20000000800 */
[----:B0-----:R-:W-:-:S04]  /*02c0*/  IADD3 R3, PT, PT, R5, R4, R3 ;  /* 0x0000000405037210 */ /* 0x001fc80007ffe003 */
[----:B-1----:R-:W-:-:S04]  /*02d0*/  IADD3 R3, PT, PT, R7, R6, R3 ;  /* 0x0000000607037210 */ /* 0x002fc80007ffe003 */
[----:B--2---:R-:W-:-:S05]  /*02e0*/  IADD3 R3, PT, PT, R9, R10, R3 ;  /* 0x0000000a09037210 */ /* 0x004fca0007ffe003 */
[----:B------:R0:W-:Y:S01]  /*02f0*/  STS [R8], R3 ;  /* 0x0000000308007388 */ /* 0x0001e20000000800 */
[----:B------:R-:W-:Y:S05]  /*0300*/  @P0 EXIT ;  /* 0x000000000000094d */ /* 0x000fea0003800000 */
[----:B------:R-:W1:Y:S01]  /*0310*/  S2UR UR5, SR_CgaCtaId ;  /* 0x00000000000579c3 */ /* 0x000e620000008800 */
[----:B------:R-:W-:-:S07]  /*0320*/  UMOV UR4, 0x400 ;  /* 0x0000040000047882 */ /* 0x000fce0000000000 */
[----:B0-----:R-:W0:Y:S01]  /*0330*/  LDC.64 R2, c[0x0][0x388] ;  /* 0x0000e200ff027b82 */ /* 0x001e220000000a00 */
[----:B-1----:R-:W-:Y:S01]  /*0340*/  ULEA UR4, UR5, UR4, 0x18 ;  /* 0x0000000405047291 */ /* 0x002fe2000f8ec0ff */
[----:B0-----:R-:W-:-:S08]  /*0350*/  IMAD.WIDE.U32 R2, R0, 0x4, R2 ;  /* 0x0000000400027825 */ /* 0x001fd000078e0002 */
[----:B------:R-:W0:Y:S04]  /*0360*/  LDS R5, [UR4] ;  /* 0x00000004ff057984 */ /* 0x000e280008000800 */
[----:B0-----:R-:W-:Y:S01]  /*0370*/  STG.E desc[UR6][R2.64], R5 ;  /* 0x0000000502007986 */ /* 0x001fe2000c101906 */
[----:B------:R-:W-:Y:S05]  /*0380*/  EXIT ;  /* 0x000000000000794d */ /* 0x000fea0003800000 */
.L_x_2:
[----:B------:R-:W-:-:S00]  /*0390*/  BRA `(.L_x_2) ;  /* 0xfffffffc00fc7947 */ /* 0x000fc0000383ffff */
[----:B------:R-:W-:-:S00]  /*03a0*/  NOP ;  /* 0x0000000000007918 */ /* 0x000fc00000000000 */
        /* <DEDUP_REMOVED lines=13> */
.L_x_3:


//--------------------- .nv.shared._Z7reduce0PiS_ --------------------------
	.section	.nv.shared._Z7reduce0PiS_,"aw",@nobits
	.sectionflags	@""
	.align	4
.nv.shared._Z7reduce0PiS_:
	.zero		1536


//--------------------- .nv.shared.reserved.0     --------------------------
	.section	.nv.shared.reserved.0,"aw",@nobits
	.weak		__nv_reservedSMEM_offset_0_alias
	.size		__nv_reservedSMEM_offset_0_alias, 0, 64
	.other		__nv_reservedSMEM_offset_0_alias,@"STO_CUDA_RESERVED_SHARED STV_DEFAULT"
__nv_reservedSMEM_offset_0_alias:
	.zero		0
	.zero		64


//--------------------- .nv.constant0._Z7reduce0PiS_ --------------------------
	.section	.nv.constant0._Z7reduce0PiS_,"a",@progbits
	.sectionflags	@""
	.align	4
.nv.constant0._Z7reduce0PiS_:
	.zero		912


//--------------------- SYMBOLS --------------------------

	.type		.nv.reservedSmem.offset0,@object
	.size		.nv.reservedSmem.offset0,0x4
	.type		.nv.reservedSmem.cap,@object
	.size		.nv.reservedSmem.cap,0x4
